	.headerflags	@"EF_CUDA_TEXMODE_UNIFIED EF_CUDA_64BIT_ADDRESS EF_CUDA_ACCELERATORS EF_CUDA_SM90 EF_CUDA_VIRTUAL_SM(EF_CUDA_SM90)"
	.elftype	@"ET_EXEC"


//--------------------- .nv.info                  --------------------------
	.section	.nv.info,"",@"SHT_CUDA_INFO"
	.align	4


	//----- nvinfo : EIATTR_REGCOUNT
	.align		4
        /*0000*/ 	.byte	0x04, 0x2f
        /*0002*/ 	.short	(.L_1 - .L_0)
	.align		4
.L_0:
        /*0004*/ 	.word	index@(triton_poi_fused__to_copy_add_arange_mul_14)
        /*0008*/ 	.word	0x00000009


	//----- nvinfo : EIATTR_MIN_STACK_SIZE
	.align		4
.L_1:
        /*000c*/ 	.byte	0x04, 0x12
        /*000e*/ 	.short	(.L_3 - .L_2)
	.align		4
.L_2:
        /*0010*/ 	.word	index@(triton_poi_fused__to_copy_add_arange_mul_14)
        /*0014*/ 	.word	0x00000000


	//----- nvinfo : EIATTR_FRAME_SIZE
	.align		4
.L_3:
        /*0018*/ 	.byte	0x04, 0x11
        /*001a*/ 	.short	(.L_5 - .L_4)
	.align		4
.L_4:
        /*001c*/ 	.word	index@(triton_poi_fused__to_copy_add_arange_mul_14)
        /*0020*/ 	.word	0x00000000


	//----- nvinfo : EIATTR_MIN_STACK_SIZE
	.align		4
.L_5:
        /*0024*/ 	.byte	0x04, 0x12
        /*0026*/ 	.short	(.L_7 - .L_6)
	.align		4
.L_6:
        /*0028*/ 	.word	index@(triton_poi_fused__to_copy_add_arange_mul_14)
        /*002c*/ 	.word	0x00000000
.L_7:


//--------------------- .nv.info.triton_poi_fused__to_copy_add_arange_mul_14 --------------------------
	.section	.nv.info.triton_poi_fused__to_copy_add_arange_mul_14,"",@"SHT_CUDA_INFO"
	.sectionflags	@""
	.align	4


	//----- nvinfo : EIATTR_CUDA_API_VERSION
	.align		4
        /*0000*/ 	.byte	0x04, 0x37
        /*0002*/ 	.short	(.L_9 - .L_8)
.L_8:
        /*0004*/ 	.word	0x0000007c


	//----- nvinfo : EIATTR_KPARAM_INFO
	.align		4
.L_9:
        /*0008*/ 	.byte	0x04, 0x17
        /*000a*/ 	.short	(.L_11 - .L_10)
.L_10:
        /*000c*/ 	.word	0x00000000
        /*0010*/ 	.short	0x0001
        /*0012*/ 	.short	0x0008
        /*0014*/ 	.byte	0x00, 0xf0, 0x11, 0x00


	//----- nvinfo : EIATTR_KPARAM_INFO
	.align		4
.L_11:
        /*0018*/ 	.byte	0x04, 0x17
        /*001a*/ 	.short	(.L_13 - .L_12)
.L_12:
        /*001c*/ 	.word	0x00000000
        /*0020*/ 	.short	0x0000
        /*0022*/ 	.short	0x0000
        /*0024*/ 	.byte	0x00, 0xf4, 0x21, 0x00


	//----- nvinfo : EIATTR_SPARSE_MMA_MASK
	.align		4
.L_13:
        /*0028*/ 	.byte	0x03, 0x50
        /*002a*/ 	.short	0x0000


	//----- nvinfo : EIATTR_MAXREG_COUNT
	.align		4
        /*002c*/ 	.byte	0x03, 0x1b
        /*002e*/ 	.short	0x00ff


	//----- nvinfo : EIATTR_EXIT_INSTR_OFFSETS
	.align		4
        /*0030*/ 	.byte	0x04, 0x1c
        /*0032*/ 	.short	(.L_15 - .L_14)


	//   ....[0]....
.L_14:
        /*0034*/ 	.word	0x000000d0


	//   ....[1]....
        /*0038*/ 	.word	0x00000100


	//----- nvinfo : EIATTR_REQNTID
	.align		4
.L_15:
        /*003c*/ 	.byte	0x04, 0x10
        /*003e*/ 	.short	(.L_17 - .L_16)
.L_16:
        /*0040*/ 	.word	0x00000020
        /*0044*/ 	.word	0x00000001
        /*0048*/ 	.word	0x00000001


	//----- nvinfo : EIATTR_CBANK_PARAM_SIZE
	.align		4
.L_17:
        /*004c*/ 	.byte	0x03, 0x19
        /*004e*/ 	.short	0x000c


	//----- nvinfo : EIATTR_PARAM_CBANK
	.align		4
        /*0050*/ 	.byte	0x04, 0x0a
        /*0052*/ 	.short	(.L_19 - .L_18)
	.align		4
.L_18:
        /*0054*/ 	.word	index@(.nv.constant0.triton_poi_fused__to_copy_add_arange_mul_14)
        /*0058*/ 	.short	0x0210
        /*005a*/ 	.short	0x000c


	//----- nvinfo : EIATTR_SW_WAR
	.align		4
.L_19:
        /*005c*/ 	.byte	0x04, 0x36
        /*005e*/ 	.short	(.L_21 - .L_20)
.L_20:
        /*0060*/ 	.word	0x00000008
.L_21:


//--------------------- .nv.callgraph             --------------------------
	.section	.nv.callgraph,"",@"SHT_CUDA_CALLGRAPH"
	.align	4
	.sectionentsize	8
	.align		4
        /*0000*/ 	.word	0x00000000
	.align		4
        /*0004*/ 	.word	0xffffffff
	.align		4
        /*0008*/ 	.word	0x00000000
	.align		4
        /*000c*/ 	.word	0xfffffffe
	.align		4
        /*0010*/ 	.word	0x00000000
	.align		4
        /*0014*/ 	.word	0xfffffffd
	.align		4
        /*0018*/ 	.word	0x00000000
	.align		4
        /*001c*/ 	.word	0xfffffffc


//--------------------- .text.triton_poi_fused__to_copy_add_arange_mul_14 --------------------------
	.section	.text.triton_poi_fused__to_copy_add_arange_mul_14,"ax",@progbits
	.align	128
        .global         triton_poi_fused__to_copy_add_arange_mul_14
        .type           triton_poi_fused__to_copy_add_arange_mul_14,@function
        .size           triton_poi_fused__to_copy_add_arange_mul_14,(.L_x_1 - triton_poi_fused__to_copy_add_arange_mul_14)
        .other          triton_poi_fused__to_copy_add_arange_mul_14,@"STO_CUDA_ENTRY STV_DEFAULT"
triton_poi_fused__to_copy_add_arange_mul_14:
.text.triton_poi_fused__to_copy_add_arange_mul_14:
[----:B------:R-:W0:Y:S02]  /*0000*/  LDC R1, c[0x0][0x28] ;  /* 0x00000a00ff017b82 */ /* 0x000e240000000800 */
[----:B------:R-:W1:Y:S01]  /*0010*/  S2R R6, SR_TID.X ;  /* 0x0000000000067919 */ /* 0x000e620000002100 */
[----:B------:R-:W2:Y:S01]  /*0020*/  LDC.64 R2, c[0x0][0x210] ;  /* 0x00008400ff027b82 */ /* 0x000ea20000000a00 */
[----:B------:R-:W3:Y:S01]  /*0030*/  S2R R5, SR_CTAID.X ;  /* 0x0000000000057919 */ /* 0x000ee20000002500 */
[C---:B-1----:R-:W-:Y:S02]  /*0040*/  LOP3.LUT R0, R6.reuse, 0x1, RZ, 0xc0, !PT ;  /* 0x0000000106007812 */ /* 0x042fe400078ec0ff */
[----:B------:R-:W-:-:S03]  /*0050*/  LOP3.LUT P0, RZ, R6, 0x1e, RZ, 0xc0, !PT ;  /* 0x0000001e06ff7812 */ /* 0x000fc6000780c0ff */
[----:B---3--:R-:W-:-:S04]  /*0060*/  IMAD R5, R5, 0x2, R0 ;  /* 0x0000000205057824 */ /* 0x008fc800078e0200 */
[C---:B--2---:R-:W-:Y:S01]  /*0070*/  IMAD.WIDE R2, R5.reuse, 0x8, R2 ;  /* 0x0000000805027825 */ /* 0x044fe200078e0202 */
[----:B------:R-:W-:Y:S02]  /*0080*/  I2FP.F32.S32 R0, R5 ;  /* 0x0000000500007245 */ /* 0x000fe40000201400 */
[----:B------:R-:W-:-:S03]  /*0090*/  ISETP.LT.AND P0, PT, R5, 0x2, !P0 ;  /* 0x000000020500780c */ /* 0x000fc60004701270 */
[----:B------:R-:W-:-:S04]  /*00a0*/  FMUL R0, R0, 0.5 ;  /* 0x3f00000000007820 */ /* 0x000fc80000400000 */
[----:B------:R-:W1:Y:S02]  /*00b0*/  F2I.TRUNC.NTZ R4, R0 ;  /* 0x0000000000047305 */ /* 0x000e64000020f100 */
[----:B-1----:R-:W-:-:S04]  /*00c0*/  SHF.R.S32.HI R5, RZ, 0x1f, R4 ;  /* 0x0000001fff057819 */ /* 0x002fc80000011404 */
[----:B------:R-:W-:Y:S05]  /*00d0*/  @!P0 EXIT ;  /* 0x000000000000894d */ /* 0x000fea0003800000 */
[----:B------:R-:W-:Y:S02]  /*00e0*/  ULDC.64 UR4, c[0x0][0x208] ;  /* 0x0000820000047ab9 */ /* 0x000fe40000000a00 */
[----:B------:R-:W-:Y:S01]  /*00f0*/  STG.E.64 desc[UR4][R2.64], R4 ;  /* 0x0000000402007986 */ /* 0x000fe2000c101b04 */
[----:B------:R-:W-:Y:S05]  /*0100*/  EXIT ;  /* 0x000000000000794d */ /* 0x000fea0003800000 */
.L_x_0:
[----:B------:R-:W-:-:S00]  /*0110*/  BRA `(.L_x_0) ;  /* 0xfffffffc00fc7947 */ /* 0x000fc0000383ffff */
[----:B------:R-:W-:-:S00]  /*0120*/  NOP ;  /* 0x0000000000007918 */ /* 0x000fc00000000000 */
        /* <DEDUP_REMOVED lines=13> */
.L_x_1:


//--------------------- .nv.constant0.triton_poi_fused__to_copy_add_arange_mul_14 --------------------------
	.section	.nv.constant0.triton_poi_fused__to_copy_add_arange_mul_14,"a",@progbits
	.sectionflags	@""
	.align	4
.nv.constant0.triton_poi_fused__to_copy_add_arange_mul_14:
	.zero		540
